//
// Generated by NVIDIA NVVM Compiler
//
// Compiler Build ID: CL-36424714
// Cuda compilation tools, release 13.0, V13.0.88
// Based on NVVM 20.0.0
//

.version 9.0
.target sm_100
.address_size 64

	// .globl	_Z19work_efficient_scanPKfPfi
// _ZZ19work_efficient_scanPKfPfiE2XY has been demoted

.visible .entry _Z19work_efficient_scanPKfPfi(
	.param .u64 .ptr .align 1 _Z19work_efficient_scanPKfPfi_param_0,
	.param .u64 .ptr .align 1 _Z19work_efficient_scanPKfPfi_param_1,
	.param .u32 _Z19work_efficient_scanPKfPfi_param_2
)
{
	.reg .pred 	%p<7>;
	.reg .b32 	%r<35>;
	.reg .b32 	%f<9>;
	.reg .b64 	%rd<9>;
	// demoted variable
	.shared .align 4 .b8 _ZZ19work_efficient_scanPKfPfiE2XY[64];
	ld.param.u64 	%rd2, [_Z19work_efficient_scanPKfPfi_param_0];
	ld.param.u64 	%rd1, [_Z19work_efficient_scanPKfPfi_param_1];
	ld.param.u32 	%r13, [_Z19work_efficient_scanPKfPfi_param_2];
	cvta.to.global.u64 	%rd3, %rd2;
	mov.u32 	%r1, %tid.x;
	mul.wide.u32 	%rd4, %r1, 4;
	add.s64 	%rd5, %rd3, %rd4;
	ld.global.f32 	%f1, [%rd5];
	shl.b32 	%r14, %r1, 2;
	mov.u32 	%r15, _ZZ19work_efficient_scanPKfPfiE2XY;
	add.s32 	%r2, %r15, %r14;
	st.shared.f32 	[%r2], %f1;
	mov.u32 	%r3, %ntid.x;
	setp.lt.u32 	%p1, %r3, 2;
	@%p1 bra 	$L__BB0_5;
	shl.b32 	%r17, %r1, 1;
	add.s32 	%r4, %r17, 2;
	mov.b32 	%r33, 1;
$L__BB0_2:
	bar.sync 	0;
	mul.lo.s32 	%r6, %r4, %r33;
	add.s32 	%r18, %r6, -1;
	setp.ge.u32 	%p2, %r18, %r3;
	@%p2 bra 	$L__BB0_4;
	sub.s32 	%r19, %r6, %r33;
	shl.b32 	%r20, %r19, 2;
	add.s32 	%r22, %r15, %r20;
	ld.shared.f32 	%f2, [%r22+-4];
	shl.b32 	%r23, %r33, 2;
	add.s32 	%r24, %r22, %r23;
	ld.shared.f32 	%f3, [%r24+-4];
	add.f32 	%f4, %f2, %f3;
	st.shared.f32 	[%r24+-4], %f4;
$L__BB0_4:
	shl.b32 	%r33, %r33, 1;
	setp.lt.u32 	%p3, %r33, %r3;
	@%p3 bra 	$L__BB0_2;
$L__BB0_5:
	setp.lt.s32 	%p4, %r13, 4;
	@%p4 bra 	$L__BB0_10;
	shr.u32 	%r34, %r13, 2;
	shl.b32 	%r25, %r1, 1;
	add.s32 	%r9, %r25, 2;
$L__BB0_7:
	bar.sync 	0;
	mul.lo.s32 	%r11, %r9, %r34;
	add.s32 	%r26, %r11, %r34;
	add.s32 	%r27, %r26, -1;
	setp.ge.u32 	%p5, %r27, %r3;
	@%p5 bra 	$L__BB0_9;
	shl.b32 	%r28, %r11, 2;
	add.s32 	%r30, %r15, %r28;
	ld.shared.f32 	%f5, [%r30+-4];
	shl.b32 	%r31, %r34, 2;
	add.s32 	%r32, %r30, %r31;
	ld.shared.f32 	%f6, [%r32+-4];
	add.f32 	%f7, %f5, %f6;
	st.shared.f32 	[%r32+-4], %f7;
$L__BB0_9:
	shr.u32 	%r12, %r34, 1;
	setp.gt.u32 	%p6, %r34, 1;
	mov.u32 	%r34, %r12;
	@%p6 bra 	$L__BB0_7;
$L__BB0_10:
	cvta.to.global.u64 	%rd6, %rd1;
	bar.sync 	0;
	ld.shared.f32 	%f8, [%r2];
	add.s64 	%rd8, %rd6, %rd4;
	st.global.f32 	[%rd8], %f8;
	ret;

}


// ===== COMPILED SASS (sm_100) =====

	.target	sm_100

	.elftype	@"ET_EXEC"


//--------------------- .note.nv.tkinfo           --------------------------
	.section	.note.nv.tkinfo,"",@"SHT_NOTE"
	.sectionflags	@"SHF_NOTE_NV_TKINFO"
	.tkinfo
        /*0018*/ 	.word	0x00000002
        /*0030*/ 	.string	""
        /*0030*/ 	.string	"ptxas"
        /*0030*/ 	.string	"Cuda compilation tools, release 13.0, V13.0.88"
        /*0030*/ 	.string	"Build cuda_13.0.r13.0/compiler.36424714_0"
        /*0030*/ 	.string	"-arch sm_100 -m 64 "



//--------------------- .note.nv.cuinfo           --------------------------
	.section	.note.nv.cuinfo,"",@"SHT_NOTE"
	.sectionflags	@"SHF_NOTE_NV_CUINFO"
        /*0018*/ 	.short	0x0002
        /*001a*/ 	.short	0x0064
        /*001c*/ 	.short	0x0082
	.zero		2


//--------------------- .nv.info                  --------------------------
	.section	.nv.info,"",@"SHT_CUDA_INFO"
	.align	4


	//----- nvinfo : EIATTR_REGCOUNT
	.align		4
        /*0000*/ 	.byte	0x04, 0x2f
        /*0002*/ 	.short	(.L_1 - .L_0)
	.align		4
.L_0:
        /*0004*/ 	.word	index@(_Z19work_efficient_scanPKfPfi)
        /*0008*/ 	.word	0x0000000c


	//----- nvinfo : EIATTR_FRAME_SIZE
	.align		4
.L_1:
        /*000c*/ 	.byte	0x04, 0x11
        /*000e*/ 	.short	(.L_3 - .L_2)
	.align		4
.L_2:
        /*0010*/ 	.word	index@(_Z19work_efficient_scanPKfPfi)
        /*0014*/ 	.word	0x00000000


	//----- nvinfo : EIATTR_MIN_STACK_SIZE
	.align		4
.L_3:
        /*0018*/ 	.byte	0x04, 0x12
        /*001a*/ 	.short	(.L_5 - .L_4)
	.align		4
.L_4:
        /*001c*/ 	.word	index@(_Z19work_efficient_scanPKfPfi)
        /*0020*/ 	.word	0x00000000
.L_5:


//--------------------- .nv.compat                --------------------------
	.section	.nv.compat,"",@"SHT_CUDA_COMPAT_INFO"
	.align	4
        /*0000*/ 	.byte	0x02, 0x09, 0x00, 0x00, 0x02, 0x02, 0x01, 0x00, 0x02, 0x05, 0x05, 0x00, 0x03, 0x07, 0x01, 0x01
        /*0010*/ 	.byte	0x02, 0x03, 0x00, 0x00, 0x02, 0x06, 0x01, 0x00, 0x04, 0x0b, 0x08, 0x00, 0x09, 0x00, 0x00, 0x00
        /*0020*/ 	.byte	0x00, 0x00, 0x00, 0x00


//--------------------- .nv.info._Z19work_efficient_scanPKfPfi --------------------------
	.section	.nv.info._Z19work_efficient_scanPKfPfi,"",@"SHT_CUDA_INFO"
	.sectionflags	@""
	.align	4


	//----- nvinfo : EIATTR_CUDA_API_VERSION
	.align		4
        /*0000*/ 	.byte	0x04, 0x37
        /*0002*/ 	.short	(.L_7 - .L_6)
.L_6:
        /*0004*/ 	.word	0x00000082


	//----- nvinfo : EIATTR_KPARAM_INFO
	.align		4
.L_7:
        /*0008*/ 	.byte	0x04, 0x17
        /*000a*/ 	.short	(.L_9 - .L_8)
.L_8:
        /*000c*/ 	.word	0x00000000
        /*0010*/ 	.short	0x0002
        /*0012*/ 	.short	0x0010
        /*0014*/ 	.byte	0x00, 0xf0, 0x11, 0x00


	//----- nvinfo : EIATTR_KPARAM_INFO
	.align		4
.L_9:
        /*0018*/ 	.byte	0x04, 0x17
        /*001a*/ 	.short	(.L_11 - .L_10)
.L_10:
        /*001c*/ 	.word	0x00000000
        /*0020*/ 	.short	0x0001
        /*0022*/ 	.short	0x0008
        /*0024*/ 	.byte	0x00, 0xf5, 0x21, 0x00


	//----- nvinfo : EIATTR_KPARAM_INFO
	.align		4
.L_11:
        /*0028*/ 	.byte	0x04, 0x17
        /*002a*/ 	.short	(.L_13 - .L_12)
.L_12:
        /*002c*/ 	.word	0x00000000
        /*0030*/ 	.short	0x0000
        /*0032*/ 	.short	0x0000
        /*0034*/ 	.byte	0x00, 0xf5, 0x21, 0x00


	//----- nvinfo : EIATTR_SPARSE_MMA_MASK
	.align		4
.L_13:
        /*0038*/ 	.byte	0x03, 0x50
        /*003a*/ 	.short	0x0000


	//----- nvinfo : EIATTR_MAXREG_COUNT
	.align		4
        /*003c*/ 	.byte	0x03, 0x1b
        /*003e*/ 	.short	0x00ff


	//----- nvinfo : EIATTR_NUM_BARRIERS
	.align		4
        /*0040*/ 	.byte	0x02, 0x4c
        /*0042*/ 	.byte	0x01
	.zero		1


	//----- nvinfo : EIATTR_MERCURY_ISA_VERSION
	.align		4
        /*0044*/ 	.byte	0x03, 0x5f
        /*0046*/ 	.short	0x0101


	//----- nvinfo : EIATTR_VRC_CTA_INIT_COUNT
	.align		4
        /*0048*/ 	.byte	0x02, 0x4a
	.zero		1
	.zero		1


	//----- nvinfo : EIATTR_EXIT_INSTR_OFFSETS
	.align		4
        /*004c*/ 	.byte	0x04, 0x1c
        /*004e*/ 	.short	(.L_15 - .L_14)


	//   ....[0]....
.L_14:
        /*0050*/ 	.word	0x00000360


	//----- nvinfo : EIATTR_CBANK_PARAM_SIZE
	.align		4
.L_15:
        /*0054*/ 	.byte	0x03, 0x19
        /*0056*/ 	.short	0x0014


	//----- nvinfo : EIATTR_PARAM_CBANK
	.align		4
        /*0058*/ 	.byte	0x04, 0x0a
        /*005a*/ 	.short	(.L_17 - .L_16)
	.align		4
.L_16:
        /*005c*/ 	.word	index@(.nv.constant0._Z19work_efficient_scanPKfPfi)
        /*0060*/ 	.short	0x0380
        /*0062*/ 	.short	0x0014


	//----- nvinfo : EIATTR_SW_WAR
	.align		4
.L_17:
        /*0064*/ 	.byte	0x04, 0x36
        /*0066*/ 	.short	(.L_19 - .L_18)
.L_18:
        /*0068*/ 	.word	0x00000008
.L_19:


//--------------------- .nv.callgraph             --------------------------
	.section	.nv.callgraph,"",@"SHT_CUDA_CALLGRAPH"
	.align	4
	.sectionentsize	8
	.align		4
        /*0000*/ 	.word	0x00000000
	.align		4
        /*0004*/ 	.word	0xffffffff
	.align		4
        /*0008*/ 	.word	0x00000000
	.align		4
        /*000c*/ 	.word	0xfffffffe
	.align		4
        /*0010*/ 	.word	0x00000000
	.align		4
        /*0014*/ 	.word	0xfffffffd
	.align		4
        /*0018*/ 	.word	0x00000000
	.align		4
        /*001c*/ 	.word	0xfffffffc


//--------------------- .text._Z19work_efficient_scanPKfPfi --------------------------
	.section	.text._Z19work_efficient_scanPKfPfi,"ax",@progbits
	.align	128
        .global         _Z19work_efficient_scanPKfPfi
        .type           _Z19work_efficient_scanPKfPfi,@function
        .size           _Z19work_efficient_scanPKfPfi,(.L_x_5 - _Z19work_efficient_scanPKfPfi)
        .other          _Z19work_efficient_scanPKfPfi,@"STO_CUDA_ENTRY STV_DEFAULT"
_Z19work_efficient_scanPKfPfi:
.text._Z19work_efficient_scanPKfPfi:
[----:B------:R-:W-:Y:S01]  /*0000*/  LDC R1, c[0x0][0x37c] ;  /* 0x0000df00ff017b82 */ /* 0x000fe20000000800 */
[----:B------:R-:W0:Y:S07]  /*0010*/  S2R R0, SR_TID.X ;  /* 0x0000000000007919 */ /* 0x000e2e0000002100 */
[----:B------:R-:W0:Y:S01]  /*0020*/  LDC.64 R2, c[0x0][0x380] ;  /* 0x0000e000ff027b82 */ /* 0x000e220000000a00 */
[----:B------:R-:W1:Y:S01]  /*0030*/  LDCU.64 UR6, c[0x0][0x358] ;  /* 0x00006b00ff0677ac */ /* 0x000e620008000a00 */
[----:B0-----:R-:W-:-:S06]  /*0040*/  IMAD.WIDE.U32 R2, R0, 0x4, R2 ;  /* 0x0000000400027825 */ /* 0x001fcc00078e0002 */
[----:B-1----:R-:W2:Y:S01]  /*0050*/  LDG.E R2, desc[UR6][R2.64] ;  /* 0x0000000602027981 */ /* 0x002ea2000c1e1900 */
[----:B------:R-:W0:Y:S01]  /*0060*/  S2UR UR5, SR_CgaCtaId ;  /* 0x00000000000579c3 */ /* 0x000e220000008800 */
[----:B------:R-:W-:Y:S01]  /*0070*/  UMOV UR4, 0x400 ;  /* 0x0000040000047882 */ /* 0x000fe20000000000 */
[----:B------:R-:W1:Y:S02]  /*0080*/  LDCU UR8, c[0x0][0x360] ;  /* 0x00006c00ff0877ac */ /* 0x000e640008000800 */
[----:B-1----:R-:W-:Y:S02]  /*0090*/  UISETP.GE.U32.AND UP0, UPT, UR8, 0x2, UPT ;  /* 0x000000020800788c */ /* 0x002fe4000bf06070 */
[----:B0-----:R-:W-:-:S06]  /*00a0*/  ULEA UR4, UR5, UR4, 0x18 ;  /* 0x0000000405047291 */ /* 0x001fcc000f8ec0ff */
[----:B------:R-:W-:-:S05]  /*00b0*/  LEA R5, R0, UR4, 0x2 ;  /* 0x0000000400057c11 */ /* 0x000fca000f8e10ff */
[----:B--2---:R0:W-:Y:S01]  /*00c0*/  STS [R5], R2 ;  /* 0x0000000205007388 */ /* 0x0041e20000000800 */
[----:B------:R-:W-:Y:S05]  /*00d0*/  BRA.U !UP0, `(.L_x_0) ;  /* 0x0000000108407547 */ /* 0x000fea000b800000 */
[----:B0-----:R-:W-:Y:S01]  /*00e0*/  LEA R2, R0, 0x2, 0x1 ;  /* 0x0000000200027811 */ /* 0x001fe200078e08ff */
[----:B------:R-:W-:-:S07]  /*00f0*/  IMAD.MOV.U32 R3, RZ, RZ, 0x1 ;  /* 0x00000001ff037424 */ /* 0x000fce00078e00ff */
.L_x_1:
[----:B------:R-:W-:Y:S01]  /*0100*/  IMAD R4, R2, R3, RZ ;  /* 0x0000000302047224 */ /* 0x000fe200078e02ff */
[----:B------:R-:W-:Y:S03]  /*0110*/  BAR.SYNC.DEFER_BLOCKING 0x0 ;  /* 0x0000000000007b1d */ /* 0x000fe60000010000 */
[----:B------:R-:W-:-:S05]  /*0120*/  VIADD R6, R4, 0xffffffff ;  /* 0xffffffff04067836 */ /* 0x000fca0000000000 */
[----:B------:R-:W-:-:S13]  /*0130*/  ISETP.GE.U32.AND P0, PT, R6, UR8, PT ;  /* 0x0000000806007c0c */ /* 0x000fda000bf06070 */
[----:B------:R-:W-:-:S05]  /*0140*/  @!P0 IMAD.IADD R4, R4, 0x1, -R3 ;  /* 0x0000000104048824 */ /* 0x000fca00078e0a03 */
[----:B------:R-:W-:-:S04]  /*0150*/  @!P0 LEA R4, R4, UR4, 0x2 ;  /* 0x0000000404048c11 */ /* 0x000fc8000f8e10ff */
[C---:B------:R-:W-:Y:S01]  /*0160*/  @!P0 LEA R6, R3.reuse, R4, 0x2 ;  /* 0x0000000403068211 */ /* 0x040fe200078e10ff */
[----:B------:R-:W-:Y:S01]  /*0170*/  IMAD.SHL.U32 R3, R3, 0x2, RZ ;  /* 0x0000000203037824 */ /* 0x000fe200078e00ff */
[----:B------:R-:W-:Y:S04]  /*0180*/  @!P0 LDS R4, [R4+-0x4] ;  /* 0xfffffc0004048984 */ /* 0x000fe80000000800 */
[----:B------:R-:W0:Y:S02]  /*0190*/  @!P0 LDS R7, [R6+-0x4] ;  /* 0xfffffc0006078984 */ /* 0x000e240000000800 */
[----:B0-----:R-:W-:-:S05]  /*01a0*/  @!P0 FADD R7, R4, R7 ;  /* 0x0000000704078221 */ /* 0x001fca0000000000 */
[----:B------:R1:W-:Y:S01]  /*01b0*/  @!P0 STS [R6+-0x4], R7 ;  /* 0xfffffc0706008388 */ /* 0x0003e20000000800 */
[----:B------:R-:W-:-:S13]  /*01c0*/  ISETP.GE.U32.AND P0, PT, R3, UR8, PT ;  /* 0x0000000803007c0c */ /* 0x000fda000bf06070 */
[----:B-1----:R-:W-:Y:S05]  /*01d0*/  @!P0 BRA `(.L_x_1) ;  /* 0xfffffffc00c88947 */ /* 0x002fea000383ffff */
.L_x_0:
[----:B------:R-:W1:Y:S02]  /*01e0*/  LDCU UR5, c[0x0][0x390] ;  /* 0x00007200ff0577ac */ /* 0x000e640008000800 */
[----:B-1----:R-:W-:-:S09]  /*01f0*/  UISETP.GE.AND UP0, UPT, UR5, 0x4, UPT ;  /* 0x000000040500788c */ /* 0x002fd2000bf06270 */
[----:B------:R-:W-:Y:S05]  /*0200*/  BRA.U !UP0, `(.L_x_2) ;  /* 0x0000000108407547 */ /* 0x000fea000b800000 */
[----:B------:R-:W-:Y:S01]  /*0210*/  USHF.R.U32.HI UR5, URZ, 0x2, UR5 ;  /* 0x00000002ff057899 */ /* 0x000fe20008011605 */
[----:B------:R-:W-:-:S05]  /*0220*/  LEA R9, R0, 0x2, 0x1 ;  /* 0x0000000200097811 */ /* 0x000fca00078e08ff */
[----:B0-----:R-:W-:-:S07]  /*0230*/  IMAD.U32 R2, RZ, RZ, UR5 ;  /* 0x00000005ff027e24 */ /* 0x001fce000f8e00ff */
.L_x_3:
[----:B------:R-:W-:Y:S01]  /*0240*/  IMAD R3, R9, R2, RZ ;  /* 0x0000000209037224 */ /* 0x000fe200078e02ff */
[----:B------:R-:W-:Y:S04]  /*0250*/  BAR.SYNC.DEFER_BLOCKING 0x0 ;  /* 0x0000000000007b1d */ /* 0x000fe80000010000 */
[----:B------:R-:W-:-:S04]  /*0260*/  IADD3 R4, PT, PT, R3, -0x1, R2 ;  /* 0xffffffff03047810 */ /* 0x000fc80007ffe002 */
[----:B------:R-:W-:-:S13]  /*0270*/  ISETP.GE.U32.AND P0, PT, R4, UR8, PT ;  /* 0x0000000804007c0c */ /* 0x000fda000bf06070 */
[----:B------:R-:W-:-:S04]  /*0280*/  @!P0 LEA R3, R3, UR4, 0x2 ;  /* 0x0000000403038c11 */ /* 0x000fc8000f8e10ff */
[----:B------:R-:W-:Y:S02]  /*0290*/  @!P0 LEA R4, R2, R3, 0x2 ;  /* 0x0000000302048211 */ /* 0x000fe400078e10ff */
[----:B------:R-:W-:Y:S04]  /*02a0*/  @!P0 LDS R3, [R3+-0x4] ;  /* 0xfffffc0003038984 */ /* 0x000fe80000000800 */
[----:B------:R-:W0:Y:S02]  /*02b0*/  @!P0 LDS R6, [R4+-0x4] ;  /* 0xfffffc0004068984 */ /* 0x000e240000000800 */
[----:B0-----:R-:W-:-:S05]  /*02c0*/  @!P0 FADD R7, R3, R6 ;  /* 0x0000000603078221 */ /* 0x001fca0000000000 */
[----:B------:R1:W-:Y:S01]  /*02d0*/  @!P0 STS [R4+-0x4], R7 ;  /* 0xfffffc0704008388 */ /* 0x0003e20000000800 */
[----:B------:R-:W-:Y:S02]  /*02e0*/  ISETP.GT.U32.AND P0, PT, R2, 0x1, PT ;  /* 0x000000010200780c */ /* 0x000fe40003f04070 */
[----:B------:R-:W-:-:S11]  /*02f0*/  SHF.R.U32.HI R2, RZ, 0x1, R2 ;  /* 0x00000001ff027819 */ /* 0x000fd60000011602 */
[----:B-1----:R-:W-:Y:S05]  /*0300*/  @P0 BRA `(.L_x_3) ;  /* 0xfffffffc00cc0947 */ /* 0x002fea000383ffff */
.L_x_2:
[----:B------:R-:W-:Y:S08]  /*0310*/  BAR.SYNC.DEFER_BLOCKING 0x0 ;  /* 0x0000000000007b1d */ /* 0x000ff00000010000 */
[----:B0-----:R-:W0:Y:S01]  /*0320*/  LDC.64 R2, c[0x0][0x388] ;  /* 0x0000e200ff027b82 */ /* 0x001e220000000a00 */
[----:B------:R-:W1:Y:S01]  /*0330*/  LDS R5, [R5] ;  /* 0x0000000005057984 */ /* 0x000e620000000800 */
[----:B0-----:R-:W-:-:S05]  /*0340*/  IMAD.WIDE.U32 R2, R0, 0x4, R2 ;  /* 0x0000000400027825 */ /* 0x001fca00078e0002 */
[----:B-1----:R-:W-:Y:S01]  /*0350*/  STG.E desc[UR6][R2.64], R5 ;  /* 0x0000000502007986 */ /* 0x002fe2000c101906 */
[----:B------:R-:W-:Y:S05]  /*0360*/  EXIT ;  /* 0x000000000000794d */ /* 0x000fea0003800000 */
.L_x_4:
[----:B------:R-:W-:-:S00]  /*0370*/  BRA `(.L_x_4) ;  /* 0xfffffffc00fc7947 */ /* 0x000fc0000383ffff */
[----:B------:R-:W-:-:S00]  /*0380*/  NOP ;  /* 0x0000000000007918 */ /* 0x000fc00000000000 */
[----:B------:R-:W-:-:S00]  /*0390*/  NOP ;  /* 0x0000000000007918 */ /* 0x000fc00000000000 */
[----:B------:R-:W-:-:S00]  /*03a0*/  NOP ;  /* 0x0000000000007918 */ /* 0x000fc00000000000 */
[----:B------:R-:W-:-:S00]  /*03b0*/  NOP ;  /* 0x0000000000007918 */ /* 0x000fc00000000000 */
[----:B------:R-:W-:-:S00]  /*03c0*/  NOP ;  /* 0x0000000000007918 */ /* 0x000fc00000000000 */
[----:B------:R-:W-:-:S00]  /*03d0*/  NOP ;  /* 0x0000000000007918 */ /* 0x000fc00000000000 */
[----:B------:R-:W-:-:S00]  /*03e0*/  NOP ;  /* 0x0000000000007918 */ /* 0x000fc00000000000 */
[----:B------:R-:W-:-:S00]  /*03f0*/  NOP ;  /* 0x0000000000007918 */ /* 0x000fc00000000000 */
.L_x_5:


//--------------------- .nv.shared._Z19work_efficient_scanPKfPfi --------------------------
	.section	.nv.shared._Z19work_efficient_scanPKfPfi,"aw",@nobits
	.sectionflags	@""
	.align	4
.nv.shared._Z19work_efficient_scanPKfPfi:
	.zero		1088


//--------------------- .nv.shared.reserved.0     --------------------------
	.section	.nv.shared.reserved.0,"aw",@nobits
	.weak		__nv_reservedSMEM_offset_0_alias
	.size		__nv_reservedSMEM_offset_0_alias, 0, 64
	.other		__nv_reservedSMEM_offset_0_alias,@"STO_CUDA_RESERVED_SHARED STV_DEFAULT"
__nv_reservedSMEM_offset_0_alias:
	.zero		0
	.zero		64


//--------------------- .nv.constant0._Z19work_efficient_scanPKfPfi --------------------------
	.section	.nv.constant0._Z19work_efficient_scanPKfPfi,"a",@progbits
	.sectionflags	@""
	.align	4
.nv.constant0._Z19work_efficient_scanPKfPfi:
	.zero		916


//--------------------- SYMBOLS --------------------------

	.type		.nv.reservedSmem.offset0,@object
	.size		.nv.reservedSmem.offset0,0x4
	.type		.nv.reservedSmem.cap,@object
	.size		.nv.reservedSmem.cap,0x4
